	.headerflags	@"EF_CUDA_TEXMODE_UNIFIED EF_CUDA_64BIT_ADDRESS EF_CUDA_SM86 EF_CUDA_VIRTUAL_SM(EF_CUDA_SM86)"
	.elftype	@"ET_EXEC"


//--------------------- .nv.info                  --------------------------
	.section	.nv.info,"",@"SHT_CUDA_INFO"
	.align	4


	//----- nvinfo : EIATTR_REGCOUNT
	.align		4
        /*0000*/ 	.byte	0x04, 0x2f
        /*0002*/ 	.short	(.L_1 - .L_0)
	.align		4
.L_0:
        /*0004*/ 	.word	index@(triton_bmm)
        /*0008*/ 	.word	0x0000004f


	//----- nvinfo : EIATTR_MIN_STACK_SIZE
	.align		4
.L_1:
        /*000c*/ 	.byte	0x04, 0x12
        /*000e*/ 	.short	(.L_3 - .L_2)
	.align		4
.L_2:
        /*0010*/ 	.word	index@(triton_bmm)
        /*0014*/ 	.word	0x00000000


	//----- nvinfo : EIATTR_FRAME_SIZE
	.align		4
.L_3:
        /*0018*/ 	.byte	0x04, 0x11
        /*001a*/ 	.short	(.L_5 - .L_4)
	.align		4
.L_4:
        /*001c*/ 	.word	index@(triton_bmm)
        /*0020*/ 	.word	0x00000000


	//----- nvinfo : EIATTR_MIN_STACK_SIZE
	.align		4
.L_5:
        /*0024*/ 	.byte	0x04, 0x12
        /*0026*/ 	.short	(.L_7 - .L_6)
	.align		4
.L_6:
        /*0028*/ 	.word	index@(triton_bmm)
        /*002c*/ 	.word	0x00000000
.L_7:


//--------------------- .nv.info.triton_bmm       --------------------------
	.section	.nv.info.triton_bmm,"",@"SHT_CUDA_INFO"
	.sectionflags	@""
	.align	4


	//----- nvinfo : EIATTR_CUDA_API_VERSION
	.align		4
        /*0000*/ 	.byte	0x04, 0x37
        /*0002*/ 	.short	(.L_9 - .L_8)
.L_8:
        /*0004*/ 	.word	0x0000007c


	//----- nvinfo : EIATTR_SW2861232_WAR
	.align		4
.L_9:
        /*0008*/ 	.byte	0x01, 0x35
	.zero		2


	//----- nvinfo : EIATTR_PARAM_CBANK
	.align		4
        /*000c*/ 	.byte	0x04, 0x0a
        /*000e*/ 	.short	(.L_11 - .L_10)
	.align		4
.L_10:
        /*0010*/ 	.word	index@(.nv.constant0.triton_bmm)
        /*0014*/ 	.short	0x0160
        /*0016*/ 	.short	0x0020


	//----- nvinfo : EIATTR_CBANK_PARAM_SIZE
	.align		4
.L_11:
        /*0018*/ 	.byte	0x03, 0x19
        /*001a*/ 	.short	0x0020


	//----- nvinfo : EIATTR_KPARAM_INFO
	.align		4
        /*001c*/ 	.byte	0x04, 0x17
        /*001e*/ 	.short	(.L_13 - .L_12)
.L_12:
        /*0020*/ 	.word	0x00000000
        /*0024*/ 	.short	0x0003
        /*0026*/ 	.short	0x0018
        /*0028*/ 	.byte	0x00, 0xf4, 0x21, 0x00


	//----- nvinfo : EIATTR_KPARAM_INFO
	.align		4
.L_13:
        /*002c*/ 	.byte	0x04, 0x17
        /*002e*/ 	.short	(.L_15 - .L_14)
.L_14:
        /*0030*/ 	.word	0x00000000
        /*0034*/ 	.short	0x0002
        /*0036*/ 	.short	0x0010
        /*0038*/ 	.byte	0x00, 0xf4, 0x21, 0x00


	//----- nvinfo : EIATTR_KPARAM_INFO
	.align		4
.L_15:
        /*003c*/ 	.byte	0x04, 0x17
        /*003e*/ 	.short	(.L_17 - .L_16)
.L_16:
        /*0040*/ 	.word	0x00000000
        /*0044*/ 	.short	0x0001
        /*0046*/ 	.short	0x0008
        /*0048*/ 	.byte	0x00, 0xf4, 0x21, 0x00


	//----- nvinfo : EIATTR_KPARAM_INFO
	.align		4
.L_17:
        /*004c*/ 	.byte	0x04, 0x17
        /*004e*/ 	.short	(.L_19 - .L_18)
.L_18:
        /*0050*/ 	.word	0x00000000
        /*0054*/ 	.short	0x0000
        /*0056*/ 	.short	0x0000
        /*0058*/ 	.byte	0x00, 0xf4, 0x21, 0x00


	//----- nvinfo : EIATTR_MAXREG_COUNT
	.align		4
.L_19:
        /*005c*/ 	.byte	0x03, 0x1b
        /*005e*/ 	.short	0x00ff


	//----- nvinfo : EIATTR_EXIT_INSTR_OFFSETS
	.align		4
        /*0060*/ 	.byte	0x04, 0x1c
        /*0062*/ 	.short	(.L_21 - .L_20)


	//   ....[0]....
.L_20:
        /*0064*/ 	.word	0x00001410


	//   ....[1]....
        /*0068*/ 	.word	0x00001460


	//----- nvinfo : EIATTR_REQNTID
	.align		4
.L_21:
        /*006c*/ 	.byte	0x04, 0x10
        /*006e*/ 	.short	(.L_23 - .L_22)
.L_22:
        /*0070*/ 	.word	0x00000100
        /*0074*/ 	.word	0x00000001
        /*0078*/ 	.word	0x00000001
.L_23:


//--------------------- .nv.callgraph             --------------------------
	.section	.nv.callgraph,"",@"SHT_CUDA_CALLGRAPH"
	.align	4
	.sectionentsize	8
	.align		4
        /*0000*/ 	.word	0x00000000
	.align		4
        /*0004*/ 	.word	0xffffffff
	.align		4
        /*0008*/ 	.word	0x00000000
	.align		4
        /*000c*/ 	.word	0xfffffffe
	.align		4
        /*0010*/ 	.word	0x00000000
	.align		4
        /*0014*/ 	.word	0xfffffffd
	.align		4
        /*0018*/ 	.word	0x00000000
	.align		4
        /*001c*/ 	.word	0xfffffffc


//--------------------- .nv.rel.action            --------------------------
	.section	.nv.rel.action,"",@"SHT_CUDA_RELOCINFO"
	.align	8
	.sectionentsize	8
        /*0000*/ 	.byte	0x73, 0x00, 0x00, 0x00, 0x00, 0x00, 0x00, 0x00, 0x00, 0x00, 0x00, 0x11, 0x25, 0x00, 0x05, 0x36


//--------------------- .nv.constant0.triton_bmm  --------------------------
	.section	.nv.constant0.triton_bmm,"a",@progbits
	.sectionflags	@""
	.align	4
.nv.constant0.triton_bmm:
	.zero		384


//--------------------- .text.triton_bmm          --------------------------
	.section	.text.triton_bmm,"ax",@progbits
	.sectionflags	@"SHF_BARRIERS=1"
	.sectioninfo	@"SHI_REGISTERS=79"
	.align	128
        .global         triton_bmm
        .type           triton_bmm,@function
        .size           triton_bmm,(.L_x_2 - triton_bmm)
        .other          triton_bmm,@"STO_CUDA_ENTRY STV_DEFAULT"
triton_bmm:
.text.triton_bmm:
[----:B------:R-:W-:Y:S02]  /*0000*/  IMAD.MOV.U32 R1, RZ, RZ, c[0x0][0x28] ;  /* 0x00000a00ff017624 */ /* 0x000fe400078e00ff */
[----:B------:R-:W1:Y:S01]  /*0010*/  S2R R7, SR_CTAID.X ;  /* 0x0000000000077919 */ /* 0x000e620000002500 */
[----:B------:R-:W-:Y:S01]  /*0020*/  IMAD.MOV.U32 R3, RZ, RZ, -0x8 ;  /* 0xfffffff8ff037424 */ /* 0x000fe200078e00ff */
[----:B------:R-:W-:Y:S01]  /*0030*/  ULDC.64 UR4, c[0x0][0x118] ;  /* 0x0000460000047ab9 */ /* 0x000fe20000000a00 */
[----:B------:R-:W-:Y:S01]  /*0040*/  IMAD.MOV.U32 R17, RZ, RZ, 0x2 ;  /* 0x00000002ff117424 */ /* 0x000fe200078e00ff */
[----:B------:R-:W2:Y:S01]  /*0050*/  S2R R66, SR_TID.X ;  /* 0x0000000000427919 */ /* 0x000ea20000002100 */
[----:B------:R-:W-:Y:S01]  /*0060*/  IMAD.MOV.U32 R70, RZ, RZ, 0x2 ;  /* 0x00000002ff467424 */ /* 0x000fe200078e00ff */
[----:B------:R-:W-:Y:S01]  /*0070*/  CS2R R44, SRZ ;  /* 0x00000000002c7805 */ /* 0x000fe2000001ff00 */
[----:B------:R-:W-:Y:S01]  /*0080*/  IMAD.MOV.U32 R69, RZ, RZ, -0x1 ;  /* 0xffffffffff457424 */ /* 0x000fe200078e00ff */
[----:B------:R-:W3:Y:S01]  /*0090*/  S2R R65, SR_CTAID.Y ;  /* 0x0000000000417919 */ /* 0x000ee20000002600 */
[----:B------:R-:W-:Y:S01]  /*00a0*/  CS2R R46, SRZ ;  /* 0x00000000002e7805 */ /* 0x000fe2000001ff00 */
        /* <DEDUP_REMOVED lines=13> */
[----:B------:R-:W-:Y:S01]  /*0180*/  UPLOP3.LUT UP0, UPT, UPT, UPT, UPT, 0x80, 0x0 ;  /* 0x000000000000789c */ /* 0x000fe20003f0f070 */
[----:B-1----:R-:W-:-:S02]  /*0190*/  SHF.R.S32.HI R0, RZ, 0x1f, R7 ;  /* 0x0000001fff007819 */ /* 0x002fc40000011407 */
[-C--:B------:R-:W-:Y:S02]  /*01a0*/  IABS R10, R7.reuse ;  /* 0x00000007000a7213 */ /* 0x080fe40000000000 */
[----:B------:R-:W-:-:S04]  /*01b0*/  LEA.HI R0, R0, R7, RZ, 0x6 ;  /* 0x0000000700007211 */ /* 0x000fc800078f30ff */
[----:B------:R-:W-:Y:S02]  /*01c0*/  SHF.R.S32.HI R4, RZ, 0x6, R0 ;  /* 0x00000006ff047819 */ /* 0x000fe40000011400 */
[----:B------:R-:W-:-:S03]  /*01d0*/  LOP3.LUT R0, R0, 0xffffffc0, RZ, 0xc0, !PT ;  /* 0xffffffc000007812 */ /* 0x000fc600078ec0ff */
[----:B------:R-:W-:Y:S02]  /*01e0*/  IMAD R2, R4, R3, 0x4 ;  /* 0x0000000404027424 */ /* 0x000fe400078e0203 */
[----:B------:R-:W-:-:S03]  /*01f0*/  IMAD.IADD R0, R7, 0x1, -R0 ;  /* 0x0000000107007824 */ /* 0x000fc600078e0a00 */
[----:B------:R-:W-:-:S04]  /*0200*/  IMNMX R5, R2, 0x8, PT ;  /* 0x0000000802057817 */ /* 0x000fc80003800200 */
[-C--:B------:R-:W-:Y:S02]  /*0210*/  IABS R8, R5.reuse ;  /* 0x0000000500087213 */ /* 0x080fe40000000000 */
[----:B------:R-:W-:Y:S02]  /*0220*/  IABS R11, R5 ;  /* 0x00000005000b7213 */ /* 0x000fe40000000000 */
[----:B------:R-:W1:Y:S08]  /*0230*/  I2F.RP R6, R8 ;  /* 0x0000000800067306 */ /* 0x000e700000209400 */
[----:B-1----:R-:W1:Y:S02]  /*0240*/  MUFU.RCP R6, R6 ;  /* 0x0000000600067308 */ /* 0x002e640000001000 */
[----:B-1----:R-:W-:-:S02]  /*0250*/  IADD3 R2, R6, 0xffffffe, RZ ;  /* 0x0ffffffe06027810 */ /* 0x002fc40007ffe0ff */
[----:B------:R-:W-:-:S04]  /*0260*/  IABS R6, R0 ;  /* 0x0000000000067213 */ /* 0x000fc80000000000 */
[----:B------:R1:W4:Y:S01]  /*0270*/  F2I.FTZ.U32.TRUNC.NTZ R3, R2 ;  /* 0x0000000200037305 */ /* 0x000322000021f000 */
[----:B------:R-:W-:Y:S01]  /*0280*/  LOP3.LUT R0, R0, R5, RZ, 0x3c, !PT ;  /* 0x0000000500007212 */ /* 0x000fe200078e3cff */
[----:B-1----:R-:W-:Y:S02]  /*0290*/  IMAD.MOV.U32 R2, RZ, RZ, RZ ;  /* 0x000000ffff027224 */ /* 0x002fe400078e00ff */
[----:B----4-:R-:W-:-:S04]  /*02a0*/  IMAD.MOV R9, RZ, RZ, -R3 ;  /* 0x000000ffff097224 */ /* 0x010fc800078e0a03 */
[----:B------:R-:W-:-:S04]  /*02b0*/  IMAD R9, R9, R8, RZ ;  /* 0x0000000809097224 */ /* 0x000fc800078e02ff */
[----:B------:R-:W-:-:S04]  /*02c0*/  IMAD.HI.U32 R3, R3, R9, R2 ;  /* 0x0000000903037227 */ /* 0x000fc800078e0002 */
[----:B------:R-:W-:Y:S02]  /*02d0*/  IMAD.MOV R9, RZ, RZ, -R11 ;  /* 0x000000ffff097224 */ /* 0x000fe400078e0a0b */
[----:B------:R-:W-:-:S04]  /*02e0*/  IMAD.HI.U32 R2, R3, R6, RZ ;  /* 0x0000000603027227 */ /* 0x000fc800078e00ff */
[----:B------:R-:W-:Y:S02]  /*02f0*/  IMAD R6, R2, R9, R6 ;  /* 0x0000000902067224 */ /* 0x000fe400078e0206 */
[----:B------:R-:W-:-:S03]  /*0300*/  IMAD.HI.U32 R3, R3, R10, RZ ;  /* 0x0000000a03037227 */ /* 0x000fc600078e00ff */
[----:B------:R-:W-:Y:S01]  /*0310*/  ISETP.GT.U32.AND P1, PT, R8, R6, PT ;  /* 0x000000060800720c */ /* 0x000fe20003f24070 */
[----:B------:R-:W-:Y:S01]  /*0320*/  IMAD R3, R3, R9, R10 ;  /* 0x0000000903037224 */ /* 0x000fe200078e020a */
[----:B--2---:R-:W-:Y:S01]  /*0330*/  SHF.R.U32.HI R9, RZ, 0x2, R66 ;  /* 0x00000002ff097819 */ /* 0x004fe20000011642 */
[----:B------:R-:W-:-:S03]  /*0340*/  IMAD.SHL.U32 R11, R66, 0x4, RZ ;  /* 0x00000004420b7824 */ /* 0x000fc600078e00ff */
[----:B------:R-:W-:Y:S02]  /*0350*/  ISETP.GT.U32.AND P0, PT, R8, R3, PT ;  /* 0x000000030800720c */ /* 0x000fe40003f04070 */
[----:B------:R-:W-:Y:S02]  /*0360*/  SGXT.U32 R9, R9, 0x5 ;  /* 0x000000050909781a */ /* 0x000fe40000000000 */
[C---:B------:R-:W-:Y:S02]  /*0370*/  LOP3.LUT R10, R11.reuse, 0x8, RZ, 0xc0, !PT ;  /* 0x000000080b0a7812 */ /* 0x040fe400078ec0ff */
[----:B------:R-:W-:Y:S01]  /*0380*/  LOP3.LUT R72, R11, 0x18, R66, 0x48, !PT ;  /* 0x000000180b487812 */ /* 0x000fe200078e4842 */
[----:B------:R-:W-:Y:S01]  /*0390*/  @!P1 IMAD.IADD R6, R6, 0x1, -R8 ;  /* 0x0000000106069824 */ /* 0x000fe200078e0a08 */
[----:B------:R-:W-:Y:S02]  /*03a0*/  @!P1 IADD3 R2, R2, 0x1, RZ ;  /* 0x0000000102029810 */ /* 0x000fe40007ffe0ff */
[----:B------:R-:W-:-:S02]  /*03b0*/  ISETP.NE.AND P1, PT, R5, RZ, PT ;  /* 0x000000ff0500720c */ /* 0x000fc40003f25270 */
[----:B------:R-:W-:Y:S01]  /*03c0*/  ISETP.GE.U32.AND P3, PT, R6, R8, PT ;  /* 0x000000080600720c */ /* 0x000fe20003f66070 */
[----:B------:R-:W-:Y:S01]  /*03d0*/  @!P0 IMAD.IADD R3, R3, 0x1, -R8 ;  /* 0x0000000103038824 */ /* 0x000fe200078e0a08 */
[----:B------:R-:W-:Y:S02]  /*03e0*/  ISETP.GE.AND P0, PT, R0, RZ, PT ;  /* 0x000000ff0000720c */ /* 0x000fe40003f06270 */
[----:B------:R-:W-:Y:S02]  /*03f0*/  LOP3.LUT R0, R66, 0x80, RZ, 0xc0, !PT ;  /* 0x0000008042007812 */ /* 0x000fe400078ec0ff */
[----:B------:R-:W-:Y:S02]  /*0400*/  ISETP.GT.U32.AND P2, PT, R8, R3, PT ;  /* 0x000000030800720c */ /* 0x000fe40003f44070 */
[----:B------:R-:W-:-:S04]  /*0410*/  SHF.R.U32.HI R6, RZ, 0x2, R0 ;  /* 0x00000002ff067819 */ /* 0x000fc80000011600 */
[----:B------:R-:W-:Y:S02]  /*0420*/  LOP3.LUT R9, R9, R6, RZ, 0xfc, !PT ;  /* 0x0000000609097212 */ /* 0x000fe400078efcff */
[----:B------:R-:W-:Y:S02]  /*0430*/  @P3 IADD3 R2, R2, 0x1, RZ ;  /* 0x0000000102023810 */ /* 0x000fe40007ffe0ff */
[----:B------:R-:W-:-:S03]  /*0440*/  ISETP.GE.AND P3, PT, R7, RZ, PT ;  /* 0x000000ff0700720c */ /* 0x000fc60003f66270 */
[----:B------:R-:W-:Y:S01]  /*0450*/  IMAD.MOV.U32 R7, RZ, RZ, R2 ;  /* 0x000000ffff077224 */ /* 0x000fe200078e0002 */
[----:B------:R-:W-:Y:S01]  /*0460*/  LOP3.LUT R2, RZ, R5, RZ, 0x33, !PT ;  /* 0x00000005ff027212 */ /* 0x000fe200078e33ff */
[----:B------:R-:W-:Y:S01]  /*0470*/  @!P2 IMAD.IADD R3, R3, 0x1, -R8 ;  /* 0x000000010303a824 */ /* 0x000fe200078e0a08 */
[----:B------:R-:W-:Y:S01]  /*0480*/  SHF.R.U32.HI R5, RZ, 0x2, R66 ;  /* 0x00000002ff057819 */ /* 0x000fe20000011642 */
[----:B------:R-:W-:-:S05]  /*0490*/  @!P0 IMAD.MOV R7, RZ, RZ, -R7 ;  /* 0x000000ffff078224 */ /* 0x000fca00078e0a07 */
[----:B------:R-:W-:Y:S01]  /*04a0*/  SEL R0, R2, R7, !P1 ;  /* 0x0000000702007207 */ /* 0x000fe20004800000 */
[----:B------:R-:W-:Y:S01]  /*04b0*/  @!P3 IMAD.MOV R3, RZ, RZ, -R3 ;  /* 0x000000ffff03b224 */ /* 0x000fe200078e0a03 */
[----:B------:R-:W-:-:S03]  /*04c0*/  SHF.R.U32.HI R7, RZ, 0x1, R66 ;  /* 0x00000001ff077819 */ /* 0x000fc60000011642 */
[----:B------:R-:W-:Y:S01]  /*04d0*/  IMAD.SHL.U32 R0, R0, 0x40, RZ ;  /* 0x0000004000007824 */ /* 0x000fe200078e00ff */
[----:B------:R-:W-:Y:S02]  /*04e0*/  SEL R3, R2, R3, !P1 ;  /* 0x0000000302037207 */ /* 0x000fe40004800000 */
[----:B------:R-:W-:Y:S02]  /*04f0*/  LOP3.LUT R12, R7, 0x8, RZ, 0xc0, !PT ;  /* 0x00000008070c7812 */ /* 0x000fe400078ec0ff */
[----:B------:R-:W-:Y:S01]  /*0500*/  LOP3.LUT R8, R0, R9, RZ, 0xfc, !PT ;  /* 0x0000000900087212 */ /* 0x000fe200078efcff */
[----:B------:R-:W-:Y:S01]  /*0510*/  IMAD R4, R4, 0x8, R3 ;  /* 0x0000000804047824 */ /* 0x000fe200078e0203 */
[----:B------:R-:W-:Y:S02]  /*0520*/  LOP3.LUT R7, R5, 0x10, RZ, 0xc0, !PT ;  /* 0x0000001005077812 */ /* 0x000fe400078ec0ff */
[----:B------:R-:W-:Y:S02]  /*0530*/  PRMT R14, R8, 0x9910, RZ ;  /* 0x00009910080e7816 */ /* 0x000fe400000000ff */
[----:B------:R-:W-:-:S02]  /*0540*/  LOP3.LUT R7, R7, 0xf, R66, 0xf8, !PT ;  /* 0x0000000f07077812 */ /* 0x000fc400078ef842 */
[--C-:B------:R-:W-:Y:S01]  /*0550*/  LOP3.LUT R15, R12, 0x10, R11.reuse, 0xf8, !PT ;  /* 0x000000100c0f7812 */ /* 0x100fe200078ef80b */
[----:B------:R-:W-:Y:S01]  /*0560*/  IMAD.MOV.U32 R2, RZ, RZ, R14 ;  /* 0x000000ffff027224 */ /* 0x000fe200078e000e */
[----:B------:R-:W-:Y:S01]  /*0570*/  LOP3.LUT R13, R7, R6, RZ, 0xfc, !PT ;  /* 0x00000006070d7212 */ /* 0x000fe200078efcff */
[----:B------:R-:W-:Y:S01]  /*0580*/  IMAD.SHL.U32 R7, R66, 0x8, RZ ;  /* 0x0000000842077824 */ /* 0x000fe200078e00ff */
[----:B------:R-:W-:Y:S02]  /*0590*/  LOP3.LUT R14, R15, 0x10, R10, 0x1e, !PT ;  /* 0x000000100f0e7812 */ /* 0x000fe400078e1e0a */
[----:B------:R-:W-:Y:S01]  /*05a0*/  SHF.R.S32.HI R2, RZ, 0xf, R2 ;  /* 0x0000000fff027819 */ /* 0x000fe20000011402 */
[----:B------:R-:W-:Y:S01]  /*05b0*/  IMAD.SHL.U32 R13, R13, 0x20, RZ ;  /* 0x000000200d0d7824 */ /* 0x000fe200078e00ff */
[----:B------:R-:W-:Y:S02]  /*05c0*/  SHF.R.S32.HI R10, RZ, 0x18, R4 ;  /* 0x00000018ff0a7819 */ /* 0x000fe40000011404 */
[----:B------:R-:W-:Y:S01]  /*05d0*/  LOP3.LUT R3, R2, 0xffff, RZ, 0xc0, !PT ;  /* 0x0000ffff02037812 */ /* 0x000fe200078ec0ff */
[----:B------:R-:W-:Y:S01]  /*05e0*/  IMAD.SHL.U32 R2, R4, 0x80, RZ ;  /* 0x0000008004027824 */ /* 0x000fe200078e00ff */
[----:B------:R-:W-:Y:S01]  /*05f0*/  LOP3.LUT R68, R12, 0x18, R11, 0x78, !PT ;  /* 0x000000180c447812 */ /* 0x000fe200078e780b */
[----:B------:R-:W-:Y:S01]  /*0600*/  IMAD.IADD R67, R13, 0x1, R14 ;  /* 0x000000010d437824 */ /* 0x000fe200078e020e */
[----:B------:R-:W-:-:S02]  /*0610*/  LEA.HI R6, R3, R8, RZ, 0x19 ;  /* 0x0000000803067211 */ /* 0x000fc400078fc8ff */
[----:B------:R-:W-:Y:S02]  /*0620*/  LOP3.LUT R12, R7, 0x18, R66, 0x48, !PT ;  /* 0x00000018070c7812 */ /* 0x000fe400078e4842 */
[----:B------:R-:W-:Y:S02]  /*0630*/  SGXT R4, R10, 0x1 ;  /* 0x000000010a04781a */ /* 0x000fe40000000200 */
[----:B------:R-:W-:Y:S01]  /*0640*/  LOP3.LUT R10, R6, 0xfe00, RZ, 0xc0, !PT ;  /* 0x0000fe00060a7812 */ /* 0x000fe200078ec0ff */
[----:B------:R-:W-:Y:S01]  /*0650*/  IMAD R75, R9, 0x20, R12 ;  /* 0x00000020094b7824 */ /* 0x000fe200078e020c */
[C---:B------:R-:W-:Y:S02]  /*0660*/  LOP3.LUT R3, R2.reuse, 0x40, R9, 0xfe, !PT ;  /* 0x0000004002037812 */ /* 0x040fe400078efe09 */
[----:B------:R-:W-:Y:S01]  /*0670*/  LOP3.LUT R9, R2, R9, RZ, 0xfc, !PT ;  /* 0x0000000902097212 */ /* 0x000fe200078efcff */
[----:B------:R-:W-:Y:S01]  /*0680*/  IMAD.MOV R10, RZ, RZ, -R10 ;  /* 0x000000ffff0a7224 */ /* 0x000fe200078e0a0a */
[C---:B------:R-:W-:Y:S01]  /*0690*/  LEA.HI R6, R4.reuse, R3, RZ, 0x9 ;  /* 0x0000000304067211 */ /* 0x040fe200078f48ff */
[----:B------:R-:W-:Y:S01]  /*06a0*/  IMAD.SHL.U32 R75, R75, 0x2, RZ ;  /* 0x000000024b4b7824 */ /* 0x000fe200078e00ff */
[----:B------:R-:W-:-:S02]  /*06b0*/  LEA.HI R4, R4, R9, RZ, 0x9 ;  /* 0x0000000904047211 */ /* 0x000fc400078f48ff */
[----:B------:R-:W-:Y:S02]  /*06c0*/  LOP3.LUT R6, R6, 0xffe00, RZ, 0xc0, !PT ;  /* 0x000ffe0006067812 */ /* 0x000fe400078ec0ff */
[----:B------:R-:W-:Y:S02]  /*06d0*/  PRMT R11, R10, 0x7710, RZ ;  /* 0x000077100a0b7816 */ /* 0x000fe400000000ff */
[----:B------:R-:W-:Y:S01]  /*06e0*/  LOP3.LUT R4, R4, 0xffe00, RZ, 0xc0, !PT ;  /* 0x000ffe0004047812 */ /* 0x000fe200078ec0ff */
[----:B------:R-:W-:Y:S01]  /*06f0*/  IMAD.IADD R12, R3, 0x1, -R6 ;  /* 0x00000001030c7824 */ /* 0x000fe200078e0a06 */
[----:B------:R-:W-:Y:S01]  /*0700*/  LOP3.LUT R5, R5, 0x8, RZ, 0xc0, !PT ;  /* 0x0000000805057812 */ /* 0x000fe200078ec0ff */
[----:B------:R-:W-:Y:S01]  /*0710*/  IMAD.IADD R8, R8, 0x1, R11 ;  /* 0x0000000108087824 */ /* 0x000fe200078e020b */
[----:B------:R-:W-:Y:S01]  /*0720*/  LOP3.LUT R3, R7, 0x18, RZ, 0xc0, !PT ;  /* 0x0000001807037812 */ /* 0x000fe200078ec0ff */
[----:B---3--:R-:W-:Y:S01]  /*0730*/  IMAD.SHL.U32 R6, R65, 0x40, RZ ;  /* 0x0000004041067824 */ /* 0x008fe200078e00ff */
[----:B------:R-:W-:Y:S01]  /*0740*/  LOP3.LUT R5, R5, 0x7, R66, 0xf8, !PT ;  /* 0x0000000705057812 */ /* 0x000fe200078ef842 */
[----:B------:R-:W-:Y:S01]  /*0750*/  IMAD.IADD R9, R9, 0x1, -R4 ;  /* 0x0000000109097824 */ /* 0x000fe200078e0a04 */
[----:B------:R-:W-:Y:S01]  /*0760*/  PRMT R15, R8, 0x9910, RZ ;  /* 0x00009910080f7816 */ /* 0x000fe200000000ff */
[--C-:B------:R-:W-:Y:S01]  /*0770*/  IMAD R4, R12, 0x1000, R6.reuse ;  /* 0x000010000c047824 */ /* 0x100fe200078e0206 */
[----:B------:R-:W-:Y:S01]  /*0780*/  LOP3.LUT R73, R13, R68, RZ, 0xfc, !PT ;  /* 0x000000440d497212 */ /* 0x000fe200078efcff */
[----:B------:R-:W-:Y:S01]  /*0790*/  IMAD R8, R9, 0x1000, R6 ;  /* 0x0000100009087824 */ /* 0x000fe200078e0206 */
[----:B------:R-:W-:Y:S01]  /*07a0*/  LOP3.LUT R71, R14, R13, RZ, 0xfc, !PT ;  /* 0x0000000d0e477212 */ /* 0x000fe200078efcff */
[----:B------:R-:W-:-:S02]  /*07b0*/  IMAD.IADD R4, R3, 0x1, R4 ;  /* 0x0000000103047824 */ /* 0x000fc400078e0204 */
[----:B------:R-:W-:Y:S01]  /*07c0*/  IMAD.IADD R11, R3, 0x1, R8 ;  /* 0x00000001030b7824 */ /* 0x000fe200078e0208 */
[----:B------:R-:W-:Y:S01]  /*07d0*/  LOP3.LUT R8, R6, 0x18, R7, 0xf8, !PT ;  /* 0x0000001806087812 */ /* 0x000fe200078ef807 */
[----:B------:R-:W-:Y:S02]  /*07e0*/  IMAD R72, R5, 0x20, R72 ;  /* 0x0000002005487824 */ /* 0x000fe400078e0248 */
[----:B------:R-:W-:Y:S02]  /*07f0*/  IMAD R10, R15, 0x1000, R6 ;  /* 0x000010000f0a7824 */ /* 0x000fe400078e0206 */
[----:B------:R-:W-:-:S04]  /*0800*/  IMAD.WIDE R4, R4, R17, c[0x0][0x160] ;  /* 0x0000580004047625 */ /* 0x000fc800078e0211 */
[----:B------:R-:W-:Y:S01]  /*0810*/  IMAD.WIDE R6, R11, R17, c[0x0][0x160] ;  /* 0x000058000b067625 */ /* 0x000fe200078e0211 */
[----:B------:R-:W-:-:S03]  /*0820*/  IADD3 R62, P0, R4, 0xc0, RZ ;  /* 0x000000c0043e7810 */ /* 0x000fc60007f1e0ff */
[--C-:B------:R-:W-:Y:S01]  /*0830*/  IMAD R4, R9, 0x1000, R8.reuse ;  /* 0x0000100009047824 */ /* 0x100fe200078e0208 */
[----:B------:R-:W-:Y:S01]  /*0840*/  IADD3 R64, P1, R6, 0xc0, RZ ;  /* 0x000000c006407810 */ /* 0x000fe20007f3e0ff */
[--C-:B------:R-:W-:Y:S02]  /*0850*/  IMAD R6, R12, 0x1000, R8.reuse ;  /* 0x000010000c067824 */ /* 0x100fe400078e0208 */
[----:B------:R-:W-:Y:S02]  /*0860*/  IMAD.X R61, RZ, RZ, R5, P0 ;  /* 0x000000ffff3d7224 */ /* 0x000fe400000e0605 */
[----:B------:R-:W-:Y:S02]  /*0870*/  IMAD R8, R15, 0x1000, R8 ;  /* 0x000010000f087824 */ /* 0x000fe400078e0208 */
[----:B------:R-:W-:Y:S02]  /*0880*/  IMAD.X R63, RZ, RZ, R7, P1 ;  /* 0x000000ffff3f7224 */ /* 0x000fe400008e0607 */
[----:B------:R-:W-:-:S04]  /*0890*/  IMAD.WIDE R4, R4, R17, c[0x0][0x160] ;  /* 0x0000580004047625 */ /* 0x000fc800078e0211 */
[-C--:B------:R-:W-:Y:S01]  /*08a0*/  IMAD.WIDE R6, R6, R17.reuse, c[0x0][0x160] ;  /* 0x0000580006067625 */ /* 0x080fe200078e0211 */
[----:B------:R1:W-:Y:S03]  /*08b0*/  LDGSTS.E.BYPASS.128 [R75], [R4.64] ;  /* 0x00000000044b7fae */ /* 0x0003e6000b901c44 */
[----:B------:R-:W-:Y:S01]  /*08c0*/  IMAD.WIDE R8, R8, R17, c[0x0][0x168] ;  /* 0x00005a0008087625 */ /* 0x000fe200078e0211 */
[----:B------:R1:W-:Y:S03]  /*08d0*/  LDGSTS.E.BYPASS.128 [R75+0x1000], [R6.64] ;  /* 0x01000000064b7fae */ /* 0x0003e6000b901c44 */
[----:B------:R-:W-:Y:S01]  /*08e0*/  IMAD.IADD R10, R3, 0x1, R10 ;  /* 0x00000001030a7824 */ /* 0x000fe200078e020a */
[----:B------:R-:W0:Y:S01]  /*08f0*/  LDGDEPBAR ;  /* 0x00000000000079af */ /* 0x000e220000000000 */
[----:B------:R-:W-:-:S02]  /*0900*/  IMAD.IADD R68, R68, 0x1, R13 ;  /* 0x0000000144447824 */ /* 0x000fc400078e020d */
[----:B------:R-:W-:Y:S01]  /*0910*/  IMAD.WIDE R10, R10, R17, c[0x0][0x168] ;  /* 0x00005a000a0a7625 */ /* 0x000fe200078e0211 */
[----:B------:R1:W-:Y:S01]  /*0920*/  LDGSTS.E.BYPASS.128 [R75+0x6000], [R8.64] ;  /* 0x06000000084b7fae */ /* 0x0003e2000b901c44 */
[----:B------:R-:W-:-:S03]  /*0930*/  CS2R R16, SRZ ;  /* 0x0000000000107805 */ /* 0x000fc6000001ff00 */
[----:B------:R-:W0:Y:S04]  /*0940*/  LDGDEPBAR ;  /* 0x00000000000079af */ /* 0x000e280000000000 */
[----:B------:R-:W-:Y:S01]  /*0950*/  BAR.SYNC.DEFER_BLOCKING 0x0 ;  /* 0x0000000000007b1d */ /* 0x000fe20000010000 */
[----:B------:R-:W-:-:S05]  /*0960*/  IADD3 R60, P0, R10, 0xc0, RZ ;  /* 0x000000c00a3c7810 */ /* 0x000fca0007f1e0ff */
[----:B------:R-:W-:Y:S01]  /*0970*/  IMAD.X R3, RZ, RZ, R11, P0 ;  /* 0x000000ffff037224 */ /* 0x000fe200000e060b */
[----:B------:R-:W-:Y:S01]  /*0980*/  @!PT LDS RZ, [RZ] ;  /* 0x00000000fffff984 */ /* 0x000fe20000000800 */
[----:B------:R-:W-:Y:S01]  /*0990*/  @!PT LDS RZ, [RZ] ;  /* 0x00000000fffff984 */ /* 0x000fe20000000800 */
[----:B------:R-:W-:Y:S01]  /*09a0*/  @!PT LDS RZ, [RZ] ;  /* 0x00000000fffff984 */ /* 0x000fe20000000800 */
[----:B------:R1:W-:Y:S04]  /*09b0*/  LDGSTS.E.BYPASS.128 [R75+0x2000], [R4.64+0x40] ;  /* 0x02000040044b7fae */ /* 0x0003e8000b901c44 */
[----:B------:R1:W-:Y:S04]  /*09c0*/  LDGSTS.E.BYPASS.128 [R75+0x3000], [R6.64+0x40] ;  /* 0x03000040064b7fae */ /* 0x0003e8000b901c44 */
[----:B------:R-:W0:Y:S04]  /*09d0*/  LDGDEPBAR ;  /* 0x00000000000079af */ /* 0x000e280000000000 */
[----:B------:R1:W-:Y:S04]  /*09e0*/  LDGSTS.E.BYPASS.128 [R75+0x7000], [R8.64+0x40] ;  /* 0x07000040084b7fae */ /* 0x0003e8000b901c44 */
[----:B------:R-:W0:Y:S04]  /*09f0*/  LDGDEPBAR ;  /* 0x00000000000079af */ /* 0x000e280000000000 */
[----:B------:R-:W-:Y:S06]  /*0a00*/  BAR.SYNC.DEFER_BLOCKING 0x0 ;  /* 0x0000000000007b1d */ /* 0x000fec0000010000 */
[----:B------:R-:W-:Y:S01]  /*0a10*/  @!PT LDS RZ, [RZ] ;  /* 0x00000000fffff984 */ /* 0x000fe20000000800 */
[----:B------:R-:W-:Y:S01]  /*0a20*/  @!PT LDS RZ, [RZ] ;  /* 0x00000000fffff984 */ /* 0x000fe20000000800 */
[----:B------:R-:W-:Y:S01]  /*0a30*/  @!PT LDS RZ, [RZ] ;  /* 0x00000000fffff984 */ /* 0x000fe20000000800 */
[----:B------:R1:W-:Y:S04]  /*0a40*/  LDGSTS.E.BYPASS.128 [R75+0x4000], [R4.64+0x80], !PT ;  /* 0x04000080044b7fae */ /* 0x0003e8000f901c44 */
[----:B------:R1:W-:Y:S04]  /*0a50*/  LDGSTS.E.BYPASS.128 [R75+0x5000], [R6.64+0x80], !PT ;  /* 0x05000080064b7fae */ /* 0x0003e8000f901c44 */
[----:B------:R-:W0:Y:S04]  /*0a60*/  LDGDEPBAR ;  /* 0x00000000000079af */ /* 0x000e280000000000 */
[----:B------:R1:W-:Y:S04]  /*0a70*/  LDGSTS.E.BYPASS.128 [R75+0x8000], [R8.64+0x80], !PT ;  /* 0x08000080084b7fae */ /* 0x0003e8000f901c44 */
[----:B------:R-:W0:Y:S02]  /*0a80*/  LDGDEPBAR ;  /* 0x00000000000079af */ /* 0x000e240000000000 */
.L_x_0:
[----:B------:R-:W-:-:S04]  /*0a90*/  DEPBAR.LE SB0, 0x4 ;  /* 0x000081000000791a */ /* 0x000fc80000000000 */
[----:B------:R-:W-:Y:S02]  /*0aa0*/  IADD3 R69, R69, 0x1, RZ ;  /* 0x0000000145457810 */ /* 0x000fe40007ffe0ff */
[----:B------:R-:W-:Y:S01]  /*0ab0*/  IADD3 R70, R70, 0x1, RZ ;  /* 0x0000000146467810 */ /* 0x000fe20007ffe0ff */
[----:B------:R-:W-:Y:S01]  /*0ac0*/  BAR.SYNC.DEFER_BLOCKING 0x0 ;  /* 0x0000000000007b1d */ /* 0x000fe20000010000 */
[----:B------:R-:W-:-:S04]  /*0ad0*/  ISETP.GE.AND P0, PT, R69, 0x3, PT ;  /* 0x000000034500780c */ /* 0x000fc80003f06270 */
[----:B------:R-:W-:Y:S02]  /*0ae0*/  SEL R69, R69, RZ, !P0 ;  /* 0x000000ff45457207 */ /* 0x000fe40004000000 */
[----:B------:R-:W-:-:S03]  /*0af0*/  ISETP.GE.AND P0, PT, R70, 0x3, PT ;  /* 0x000000034600780c */ /* 0x000fc60003f06270 */
[C---:B------:R-:W-:Y:S01]  /*0b00*/  IMAD.SHL.U32 R74, R69.reuse, 0x2000, RZ ;  /* 0x00002000454a7824 */ /* 0x040fe200078e00ff */
[----:B------:R-:W-:Y:S01]  /*0b10*/  SEL R70, R70, RZ, !P0 ;  /* 0x000000ff46467207 */ /* 0x000fe20004000000 */
[----:B------:R-:W-:Y:S01]  /*0b20*/  IMAD R76, R69, 0x800, R72 ;  /* 0x00000800454c7824 */ /* 0x000fe200078e0248 */
[----:B------:R-:W-:Y:S01]  /*0b30*/  PLOP3.LUT P0, PT, PT, PT, UP0, 0x80, 0x0 ;  /* 0x000000000000781c */ /* 0x000fe20003f0f008 */
[--C-:B------:R-:W-:Y:S01]  /*0b40*/  IMAD R28, R73, 0x2, R74.reuse ;  /* 0x00000002491c7824 */ /* 0x100fe200078e024a */
[----:B------:R-:W-:Y:S01]  /*0b50*/  UPLOP3.LUT UP0, UPT, UPT, UPT, UPT, 0x40, 0x0 ;  /* 0x000000000000789c */ /* 0x000fe20003f0e870 */
[--C-:B------:R-:W-:Y:S02]  /*0b60*/  IMAD R36, R68, 0x2, R74.reuse ;  /* 0x0000000244247824 */ /* 0x100fe400078e024a */
[----:B------:R-:W-:Y:S02]  /*0b70*/  IMAD.SHL.U32 R76, R76, 0x2, RZ ;  /* 0x000000024c4c7824 */ /* 0x000fe400078e00ff */
[----:B------:R-:W-:Y:S04]  /*0b80*/  LDSM.16.M88.4 R28, [R28] ;  /* 0x000000001c1c783b */ /* 0x000fe80000000200 */
[----:B------:R-:W-:Y:S04]  /*0b90*/  LDSM.16.M88.4 R36, [R36+0x1000] ;  /* 0x001000002424783b */ /* 0x000fe80000000200 */
[----:B-1----:R-:W1:Y:S04]  /*0ba0*/  LDSM.16.M88.4 R4, [R76+0x6400] ;  /* 0x006400004c04783b */ /* 0x002e680000000200 */
[----:B------:R-:W2:Y:S04]  /*0bb0*/  LDSM.16.M88.4 R32, [R76+0x6000] ;  /* 0x006000004c20783b */ /* 0x000ea80000000200 */
[----:B------:R-:W3:Y:S04]  /*0bc0*/  LDSM.16.M88.4 R8, [R76+0x6800] ;  /* 0x006800004c08783b */ /* 0x000ee80000000200 */
[----:B------:R-:W4:Y:S01]  /*0bd0*/  LDSM.16.M88.4 R12, [R76+0x6c00] ;  /* 0x006c00004c0c783b */ /* 0x000f220000000200 */
[-C--:B-1----:R-:W-:Y:S08]  /*0be0*/  HMMA.16816.F32.BF16 R40, R28, R4.reuse, R40 ;  /* 0x000000041c28723c */ /* 0x082ff00000041828 */
[----:B------:R-:W-:Y:S07]  /*0bf0*/  HMMA.16816.F32.BF16 R48, R36, R4, R48 ;  /* 0x000000042430723c */ /* 0x000fee0000041830 */
[----:B------:R-:W-:Y:S01]  /*0c00*/  IMAD R4, R71, 0x2, R74 ;  /* 0x0000000247047824 */ /* 0x000fe200078e024a */
[----:B--2---:R-:W-:Y:S01]  /*0c10*/  HMMA.16816.F32.BF16 R44, R28, R32, R44 ;  /* 0x000000201c2c723c */ /* 0x004fe2000004182c */
[----:B------:R-:W-:-:S07]  /*0c20*/  IMAD.MOV.U32 R5, RZ, RZ, R63 ;  /* 0x000000ffff057224 */ /* 0x000fce00078e003f */
[C---:B---3--:R-:W-:Y:S08]  /*0c30*/  HMMA.16816.F32.BF16 R20, R28.reuse, R8, R20 ;  /* 0x000000081c14723c */ /* 0x048ff00000041814 */
[----:B----4-:R-:W-:Y:S01]  /*0c40*/  HMMA.16816.F32.BF16 R16, R28, R12, R16 ;  /* 0x0000000c1c10723c */ /* 0x010fe20000041810 */
[----:B------:R1:W2:Y:S07]  /*0c50*/  LDSM.16.M88.4 R28, [R4] ;  /* 0x00000000041c783b */ /* 0x0002ae0000000200 */
[----:B------:R-:W-:Y:S01]  /*0c60*/  HMMA.16816.F32.BF16 R52, R36, R32, R52 ;  /* 0x000000202434723c */ /* 0x000fe20000041834 */
[----:B-1----:R-:W-:Y:S01]  /*0c70*/  IMAD.MOV.U32 R4, RZ, RZ, R64 ;  /* 0x000000ffff047224 */ /* 0x002fe200078e0040 */
[----:B------:R-:W-:-:S05]  /*0c80*/  IADD3 R64, P3, R64, 0x40, RZ ;  /* 0x0000004040407810 */ /* 0x000fca0007f7e0ff */
[----:B------:R-:W-:Y:S01]  /*0c90*/  IMAD.X R63, RZ, RZ, R63, P3 ;  /* 0x000000ffff3f7224 */ /* 0x000fe200018e063f */
[C---:B------:R-:W-:Y:S07]  /*0ca0*/  HMMA.16816.F32.BF16 R56, R36.reuse, R8, R56 ;  /* 0x000000082438723c */ /* 0x040fee0000041838 */
[----:B------:R-:W-:Y:S01]  /*0cb0*/  IMAD R9, R70, 0x1000, R75 ;  /* 0x0000100046097824 */ /* 0x000fe200078e024b */
[----:B------:R-:W-:Y:S08]  /*0cc0*/  HMMA.16816.F32.BF16 R24, R36, R12, R24 ;  /* 0x0000000c2418723c */ /* 0x000ff00000041818 */
[C---:B--2---:R-:W-:Y:S08]  /*0cd0*/  HMMA.16816.F32.BF16 R44, R28.reuse, R34, R44 ;  /* 0x000000221c2c723c */ /* 0x044ff0000004182c */
[C---:B------:R-:W-:Y:S08]  /*0ce0*/  HMMA.16816.F32.BF16 R40, R28.reuse, R6, R40 ;  /* 0x000000061c28723c */ /* 0x040ff00000041828 */
[C---:B------:R-:W-:Y:S08]  /*0cf0*/  HMMA.16816.F32.BF16 R20, R28.reuse, R10, R20 ;  /* 0x0000000a1c14723c */ /* 0x040ff00000041814 */
[----:B------:R-:W-:Y:S07]  /*0d00*/  HMMA.16816.F32.BF16 R16, R28, R14, R16 ;  /* 0x0000000e1c10723c */ /* 0x000fee0000041810 */
[----:B------:R-:W-:-:S06]  /*0d10*/  IMAD R28, R67, 0x2, R74 ;  /* 0x00000002431c7824 */ /* 0x000fcc00078e024a */
[----:B------:R-:W1:Y:S02]  /*0d20*/  LDSM.16.M88.4 R28, [R28+0x1000] ;  /* 0x001000001c1c783b */ /* 0x000e640000000200 */
[C---:B-1----:R-:W-:Y:S07]  /*0d30*/  HMMA.16816.F32.BF16 R48, R28.reuse, R6, R48 ;  /* 0x000000061c30723c */ /* 0x042fee0000041830 */
[----:B------:R-:W-:Y:S01]  /*0d40*/  IMAD R7, R70, 0x2000, R75 ;  /* 0x0000200046077824 */ /* 0x000fe200078e024b */
[----:B------:R-:W-:Y:S01]  /*0d50*/  BAR.SYNC.DEFER_BLOCKING 0x0 ;  /* 0x0000000000007b1d */ /* 0x000fe20000010000 */
[C---:B------:R-:W-:Y:S08]  /*0d60*/  HMMA.16816.F32.BF16 R52, R28.reuse, R34, R52 ;  /* 0x000000221c34723c */ /* 0x040ff00000041834 */
[C---:B------:R-:W-:Y:S08]  /*0d70*/  HMMA.16816.F32.BF16 R56, R28.reuse, R10, R56 ;  /* 0x0000000a1c38723c */ /* 0x040ff00000041838 */
[----:B------:R-:W-:Y:S01]  /*0d80*/  HMMA.16816.F32.BF16 R24, R28, R14, R24 ;  /* 0x0000000e1c18723c */ /* 0x000fe20000041818 */
[----:B------:R-:W-:Y:S01]  /*0d90*/  @!PT LDS RZ, [RZ] ;  /* 0x00000000fffff984 */ /* 0x000fe20000000800 */
[----:B------:R-:W-:Y:S01]  /*0da0*/  @!PT LDS RZ, [RZ] ;  /* 0x00000000fffff984 */ /* 0x000fe20000000800 */
[----:B------:R-:W-:Y:S01]  /*0db0*/  @!PT LDS RZ, [RZ] ;  /* 0x00000000fffff984 */ /* 0x000fe20000000800 */
[----:B------:R1:W-:Y:S02]  /*0dc0*/  LDGSTS.E.BYPASS.128 [R7], [R4.64], !PT ;  /* 0x0000000004077fae */ /* 0x0003e4000f901c44 */
[----:B-1----:R-:W-:Y:S01]  /*0dd0*/  IMAD.MOV.U32 R4, RZ, RZ, R62 ;  /* 0x000000ffff047224 */ /* 0x002fe200078e003e */
[----:B------:R-:W-:Y:S01]  /*0de0*/  IADD3 R62, P2, R62, 0x40, RZ ;  /* 0x000000403e3e7810 */ /* 0x000fe20007f5e0ff */
[----:B------:R-:W-:-:S04]  /*0df0*/  IMAD.MOV.U32 R5, RZ, RZ, R61 ;  /* 0x000000ffff057224 */ /* 0x000fc800078e003d */
[----:B------:R-:W-:Y:S01]  /*0e00*/  IMAD.X R61, RZ, RZ, R61, P2 ;  /* 0x000000ffff3d7224 */ /* 0x000fe200010e063d */
[----:B------:R1:W-:Y:S04]  /*0e10*/  LDGSTS.E.BYPASS.128 [R7+0x1000], [R4.64], !PT ;  /* 0x0100000004077fae */ /* 0x0003e8000f901c44 */
[----:B------:R-:W0:Y:S01]  /*0e20*/  LDGDEPBAR ;  /* 0x00000000000079af */ /* 0x000e220000000000 */
[----:B-1----:R-:W-:Y:S01]  /*0e30*/  IMAD.MOV.U32 R4, RZ, RZ, R60 ;  /* 0x000000ffff047224 */ /* 0x002fe200078e003c */
[----:B------:R-:W-:Y:S01]  /*0e40*/  IADD3 R60, P1, R60, 0x40, RZ ;  /* 0x000000403c3c7810 */ /* 0x000fe20007f3e0ff */
[----:B------:R-:W-:-:S04]  /*0e50*/  IMAD.MOV.U32 R5, RZ, RZ, R3 ;  /* 0x000000ffff057224 */ /* 0x000fc800078e0003 */
[----:B------:R-:W-:Y:S01]  /*0e60*/  IMAD.X R3, RZ, RZ, R3, P1 ;  /* 0x000000ffff037224 */ /* 0x000fe200008e0603 */
[----:B------:R1:W-:Y:S04]  /*0e70*/  LDGSTS.E.BYPASS.128 [R9+0x6000], [R4.64], !PT ;  /* 0x0600000004097fae */ /* 0x0003e8000f901c44 */
[----:B------:R-:W0:Y:S01]  /*0e80*/  LDGDEPBAR ;  /* 0x00000000000079af */ /* 0x000e220000000000 */
[----:B------:R-:W-:Y:S05]  /*0e90*/  @P0 BRA `(.L_x_0) ;  /* 0xfffffbf000000947 */ /* 0x000fea000383ffff */
[C---:B-1----:R-:W-:Y:S01]  /*0ea0*/  IMAD.SHL.U32 R4, R66.reuse, 0x10, RZ ;  /* 0x0000001042047824 */ /* 0x042fe200078e00ff */
[----:B------:R-:W-:Y:S01]  /*0eb0*/  F2FP.BF16.PACK_AB R18, R19, R18 ;  /* 0x000000121312723e */ /* 0x000fe200000010ff */
[----:B------:R-:W-:Y:S01]  /*0ec0*/  IMAD.SHL.U32 R3, R66, 0x2, RZ ;  /* 0x0000000242037824 */ /* 0x000fe200078e00ff */
[----:B------:R-:W-:-:S04]  /*0ed0*/  DEPBAR.LE SB0, 0x0 ;  /* 0x000080000000791a */ /* 0x000fc80000000000 */
[----:B------:R-:W-:Y:S01]  /*0ee0*/  LOP3.LUT R4, R4, 0x5c0, RZ, 0xc0, !PT ;  /* 0x000005c004047812 */ /* 0x000fe200078ec0ff */
[----:B------:R-:W-:Y:S01]  /*0ef0*/  IMAD.SHL.U32 R19, R66, 0x8, RZ ;  /* 0x0000000842137824 */ /* 0x000fe200078e00ff */
[----:B------:R-:W-:Y:S02]  /*0f00*/  SHF.R.U32.HI R8, RZ, 0x2, R66 ;  /* 0x00000002ff087819 */ /* 0x000fe40000011642 */
[----:B------:R-:W-:Y:S02]  /*0f10*/  LOP3.LUT R3, R4, 0x6, R3, 0xf8, !PT ;  /* 0x0000000604037812 */ /* 0x000fe400078ef803 */
[----:B------:R-:W-:Y:S02]  /*0f20*/  LOP3.LUT R4, R66, 0x80, RZ, 0xc0, !PT ;  /* 0x0000008042047812 */ /* 0x000fe400078ec0ff */
[----:B------:R-:W-:Y:S02]  /*0f30*/  LOP3.LUT R5, R19, 0x7f8, RZ, 0xc0, !PT ;  /* 0x000007f813057812 */ /* 0x000fe400078ec0ff */
[----:B------:R-:W-:Y:S01]  /*0f40*/  F2FP.BF16.PACK_AB R22, R23, R22 ;  /* 0x000000161716723e */ /* 0x000fe200000010ff */
[----:B------:R-:W-:Y:S01]  /*0f50*/  IMAD R3, R4, 0x10, R3 ;  /* 0x0000001004037824 */ /* 0x000fe200078e0203 */
[----:B------:R-:W-:-:S02]  /*0f60*/  LOP3.LUT R4, R5, 0x800, RZ, 0xfc, !PT ;  /* 0x0000080005047812 */ /* 0x000fc400078efcff */
[----:B------:R-:W-:Y:S02]  /*0f70*/  F2FP.BF16.PACK_AB R23, R17, R16 ;  /* 0x000000101117723e */ /* 0x000fe400000010ff */
[C---:B------:R-:W-:Y:S02]  /*0f80*/  IADD3 R6, R3.reuse, 0x200, RZ ;  /* 0x0000020003067810 */ /* 0x040fe40007ffe0ff */
[----:B------:R-:W-:Y:S02]  /*0f90*/  SHF.R.U32.HI R9, RZ, 0x2, R4 ;  /* 0x00000002ff097819 */ /* 0x000fe40000011604 */
[----:B------:R-:W-:Y:S01]  /*0fa0*/  LOP3.LUT R4, R3, 0x8, R8, 0xf8, !PT ;  /* 0x0000000803047812 */ /* 0x000fe200078ef808 */
[----:B------:R-:W-:Y:S01]  /*0fb0*/  IMAD.SHL.U32 R8, R5, 0x2, RZ ;  /* 0x0000000205087824 */ /* 0x000fe200078e00ff */
[----:B------:R-:W-:Y:S02]  /*0fc0*/  SHF.R.U32.HI R3, RZ, 0x2, R3 ;  /* 0x00000002ff037819 */ /* 0x000fe40000011603 */
[----:B------:R-:W-:-:S02]  /*0fd0*/  SHF.R.U32.HI R6, RZ, 0x2, R6 ;  /* 0x00000002ff067819 */ /* 0x000fc40000011606 */
[----:B------:R-:W-:Y:S02]  /*0fe0*/  LOP3.LUT R3, R3, 0x3fc, RZ, 0xc0, !PT ;  /* 0x000003fc03037812 */ /* 0x000fe400078ec0ff */
[----:B------:R-:W-:Y:S02]  /*0ff0*/  LOP3.LUT R5, R6, 0x3f0, RZ, 0xc0, !PT ;  /* 0x000003f006057812 */ /* 0x000fe400078ec0ff */
[----:B------:R-:W-:Y:S01]  /*1000*/  F2FP.BF16.PACK_AB R45, R45, R44 ;  /* 0x0000002c2d2d723e */ /* 0x000fe200000010ff */
[C---:B------:R-:W-:Y:S01]  /*1010*/  IMAD R16, R4.reuse, 0x2, R3 ;  /* 0x0000000204107824 */ /* 0x040fe200078e0203 */
[----:B------:R-:W-:Y:S01]  /*1020*/  BAR.SYNC.DEFER_BLOCKING 0x0 ;  /* 0x0000000000007b1d */ /* 0x000fe20000010000 */
[----:B------:R-:W-:Y:S01]  /*1030*/  F2FP.BF16.PACK_AB R46, R47, R46 ;  /* 0x0000002e2f2e723e */ /* 0x000fe200000010ff */
[----:B------:R-:W-:Y:S01]  /*1040*/  IMAD R17, R4, 0x2, R5 ;  /* 0x0000000204117824 */ /* 0x000fe200078e0205 */
[----:B------:R-:W-:Y:S02]  /*1050*/  F2FP.BF16.PACK_AB R41, R41, R40 ;  /* 0x000000282929723e */ /* 0x000fe400000010ff */
[----:B------:R-:W-:-:S02]  /*1060*/  F2FP.BF16.PACK_AB R42, R43, R42 ;  /* 0x0000002a2b2a723e */ /* 0x000fc400000010ff */
[----:B------:R-:W-:Y:S02]  /*1070*/  F2FP.BF16.PACK_AB R21, R21, R20 ;  /* 0x000000141515723e */ /* 0x000fe400000010ff */
[----:B------:R-:W-:Y:S02]  /*1080*/  LOP3.LUT R7, R66, 0xf8, RZ, 0xc0, !PT ;  /* 0x000000f842077812 */ /* 0x000fe400078ec0ff */
[----:B------:R-:W-:Y:S02]  /*1090*/  LOP3.LUT R9, R9, 0x3f0, RZ, 0xc0, !PT ;  /* 0x000003f009097812 */ /* 0x000fe400078ec0ff */
[----:B------:R-:W-:Y:S01]  /*10a0*/  F2FP.BF16.PACK_AB R53, R53, R52 ;  /* 0x000000343535723e */ /* 0x000fe200000010ff */
[----:B------:R-:W-:Y:S01]  /*10b0*/  IMAD R7, R7, 0x2, R8 ;  /* 0x0000000207077824 */ /* 0x000fe200078e0208 */
[----:B------:R-:W-:Y:S01]  /*10c0*/  F2FP.BF16.PACK_AB R54, R55, R54 ;  /* 0x000000363736723e */ /* 0x000fe200000010ff */
[----:B------:R-:W-:Y:S01]  /*10d0*/  IMAD.IADD R20, R8, 0x1, R9 ;  /* 0x0000000108147824 */ /* 0x000fe200078e0209 */
[----:B------:R-:W-:-:S02]  /*10e0*/  F2FP.BF16.PACK_AB R49, R49, R48 ;  /* 0x000000303131723e */ /* 0x000fc400000010ff */
[----:B------:R-:W-:Y:S02]  /*10f0*/  F2FP.BF16.PACK_AB R50, R51, R50 ;  /* 0x000000323332723e */ /* 0x000fe400000010ff */
[----:B------:R-:W-:Y:S02]  /*1100*/  F2FP.BF16.PACK_AB R57, R57, R56 ;  /* 0x000000383939723e */ /* 0x000fe400000010ff */
[----:B------:R-:W-:Y:S01]  /*1110*/  F2FP.BF16.PACK_AB R58, R59, R58 ;  /* 0x0000003a3b3a723e */ /* 0x000fe200000010ff */
[----:B------:R-:W-:Y:S01]  /*1120*/  STS [R16], R45 ;  /* 0x0000002d10007388 */ /* 0x000fe20000000800 */
[----:B------:R-:W-:Y:S02]  /*1130*/  F2FP.BF16.PACK_AB R25, R25, R24 ;  /* 0x000000181919723e */ /* 0x000fe400000010ff */
[----:B------:R-:W-:Y:S01]  /*1140*/  F2FP.BF16.PACK_AB R26, R27, R26 ;  /* 0x0000001a1b1a723e */ /* 0x000fe200000010ff */
[----:B------:R-:W-:Y:S01]  /*1150*/  STS [R17+0x400], R46 ;  /* 0x0004002e11007388 */ /* 0x000fe20000000800 */
[----:B------:R-:W-:Y:S01]  /*1160*/  SHF.R.U32.HI R3, RZ, 0x3, R66 ;  /* 0x00000003ff037819 */ /* 0x000fe20000011642 */
[----:B------:R-:W-:Y:S01]  /*1170*/  IMAD.MOV.U32 R27, RZ, RZ, 0x2 ;  /* 0x00000002ff1b7424 */ /* 0x000fe200078e00ff */
[----:B------:R-:W-:Y:S01]  /*1180*/  LOP3.LUT R0, R0, 0x38, R19, 0xf8, !PT ;  /* 0x0000003800007812 */ /* 0x000fe200078ef813 */
[----:B------:R-:W-:Y:S01]  /*1190*/  STS [R16+0x20], R41 ;  /* 0x0000202910007388 */ /* 0x000fe20000000800 */
[----:B------:R-:W-:-:S02]  /*11a0*/  SGXT.U32 R3, R3, 0x5 ;  /* 0x000000050303781a */ /* 0x000fc40000000000 */
[----:B------:R-:W-:Y:S01]  /*11b0*/  ISETP.GE.AND P0, PT, R0, 0x200, PT ;  /* 0x000002000000780c */ /* 0x000fe20003f06270 */
[----:B------:R-:W-:Y:S01]  /*11c0*/  STS [R17+0x420], R42 ;  /* 0x0004202a11007388 */ /* 0x000fe20000000800 */
[----:B------:R-:W-:Y:S01]  /*11d0*/  LOP3.LUT R3, R3, R2, RZ, 0xfc, !PT ;  /* 0x0000000203037212 */ /* 0x000fe200078efcff */
[----:B------:R-:W-:Y:S02]  /*11e0*/  IMAD R65, R65, 0x40000, R0 ;  /* 0x0004000041417824 */ /* 0x000fe400078e0200 */
[----:B------:R-:W-:Y:S01]  /*11f0*/  STS [R16+0x40], R21 ;  /* 0x0000401510007388 */ /* 0x000fe20000000800 */
[C---:B------:R-:W-:Y:S02]  /*1200*/  LOP3.LUT R2, R3.reuse, 0x40, RZ, 0xfc, !PT ;  /* 0x0000004003027812 */ /* 0x040fe400078efcff */
[C---:B------:R-:W-:Y:S01]  /*1210*/  LOP3.LUT R0, R3.reuse, 0x60, RZ, 0xfc, !PT ;  /* 0x0000006003007812 */ /* 0x040fe200078efcff */
[----:B------:R-:W-:Y:S01]  /*1220*/  STS [R17+0x440], R22 ;  /* 0x0004401611007388 */ /* 0x000fe20000000800 */
[----:B------:R-:W-:-:S02]  /*1230*/  ISETP.LT.AND P3, PT, R3, 0x200, !P0 ;  /* 0x000002000300780c */ /* 0x000fc40004761270 */
[C---:B------:R-:W-:Y:S01]  /*1240*/  ISETP.LT.AND P1, PT, R2.reuse, 0x200, !P0 ;  /* 0x000002000200780c */ /* 0x040fe20004721270 */
[----:B------:R-:W-:Y:S04]  /*1250*/  STS [R16+0x60], R23 ;  /* 0x0000601710007388 */ /* 0x000fe80000000800 */
[----:B------:R1:W-:Y:S04]  /*1260*/  STS [R17+0x460], R18 ;  /* 0x0004601211007388 */ /* 0x0003e80000000800 */
[----:B------:R-:W-:Y:S01]  /*1270*/  BAR.SYNC.DEFER_BLOCKING 0x0 ;  /* 0x0000000000007b1d */ /* 0x000fe20000010000 */
[----:B-1----:R-:W-:-:S04]  /*1280*/  IMAD R18, R2, 0x200, R65 ;  /* 0x0000020002127824 */ /* 0x002fc800078e0241 */
[----:B------:R-:W-:Y:S01]  /*1290*/  IMAD.WIDE R18, R18, R27, c[0x0][0x170] ;  /* 0x00005c0012127625 */ /* 0x000fe200078e021b */
[----:B------:R-:W1:Y:S04]  /*12a0*/  LDS.128 R12, [R7] ;  /* 0x00000000070c7984 */ /* 0x000e680000000c00 */
[----:B------:R-:W2:Y:S04]  /*12b0*/  LDS.128 R8, [R20+0x1000] ;  /* 0x0010000014087984 */ /* 0x000ea80000000c00 */
[----:B------:R-:W-:Y:S06]  /*12c0*/  BAR.SYNC.DEFER_BLOCKING 0x0 ;  /* 0x0000000000007b1d */ /* 0x000fec0000010000 */
[----:B------:R-:W-:Y:S04]  /*12d0*/  STS [R16], R53 ;  /* 0x0000003510007388 */ /* 0x000fe80000000800 */
[----:B------:R-:W-:Y:S04]  /*12e0*/  STS [R17+0x400], R54 ;  /* 0x0004003611007388 */ /* 0x000fe80000000800 */
[----:B------:R-:W-:Y:S04]  /*12f0*/  STS [R16+0x20], R49 ;  /* 0x0000203110007388 */ /* 0x000fe80000000800 */
[----:B------:R-:W-:Y:S04]  /*1300*/  STS [R17+0x420], R50 ;  /* 0x0004203211007388 */ /* 0x000fe80000000800 */
[----:B------:R-:W-:Y:S04]  /*1310*/  STS [R16+0x40], R57 ;  /* 0x0000403910007388 */ /* 0x000fe80000000800 */
[----:B------:R-:W-:Y:S04]  /*1320*/  STS [R17+0x440], R58 ;  /* 0x0004403a11007388 */ /* 0x000fe80000000800 */
[----:B------:R3:W-:Y:S04]  /*1330*/  STS [R16+0x60], R25 ;  /* 0x0000601910007388 */ /* 0x0007e80000000800 */
[----:B------:R4:W-:Y:S04]  /*1340*/  STS [R17+0x460], R26 ;  /* 0x0004601a11007388 */ /* 0x0009e80000000800 */
[----:B------:R-:W-:Y:S01]  /*1350*/  BAR.SYNC.DEFER_BLOCKING 0x0 ;  /* 0x0000000000007b1d */ /* 0x000fe20000010000 */
[C---:B---3--:R-:W-:Y:S01]  /*1360*/  LOP3.LUT R16, R3.reuse, 0x20, RZ, 0xfc, !PT ;  /* 0x0000002003107812 */ /* 0x048fe200078efcff */
[----:B------:R-:W-:-:S03]  /*1370*/  IMAD R3, R3, 0x200, R65 ;  /* 0x0000020003037824 */ /* 0x000fc600078e0241 */
[C---:B------:R-:W-:Y:S01]  /*1380*/  ISETP.LT.AND P2, PT, R16.reuse, 0x200, !P0 ;  /* 0x000002001000780c */ /* 0x040fe20004741270 */
[----:B------:R-:W-:Y:S01]  /*1390*/  IMAD R16, R16, 0x200, R65 ;  /* 0x0000020010107824 */ /* 0x000fe200078e0241 */
[----:B------:R-:W-:Y:S01]  /*13a0*/  ISETP.LT.AND P0, PT, R0, 0x200, !P0 ;  /* 0x000002000000780c */ /* 0x000fe20004701270 */
[----:B------:R-:W-:-:S04]  /*13b0*/  IMAD.WIDE R2, R3, R27, c[0x0][0x170] ;  /* 0x00005c0003027625 */ /* 0x000fc800078e021b */
[----:B----4-:R-:W-:Y:S01]  /*13c0*/  IMAD.WIDE R16, R16, R27, c[0x0][0x170] ;  /* 0x00005c0010107625 */ /* 0x010fe200078e021b */
[----:B------:R-:W3:Y:S04]  /*13d0*/  LDS.128 R4, [R7] ;  /* 0x0000000007047984 */ /* 0x000ee80000000c00 */
[----:B-1----:R1:W-:Y:S04]  /*13e0*/  @P3 STG.E.128 [R2.64], R12 ;  /* 0x0000000c02003986 */ /* 0x0023e8000c101d04 */
[----:B--2---:R1:W-:Y:S04]  /*13f0*/  @P2 STG.E.128 [R16.64], R8 ;  /* 0x0000000810002986 */ /* 0x0043e8000c101d04 */
[----:B---3--:R1:W-:Y:S01]  /*1400*/  @P1 STG.E.128 [R18.64], R4 ;  /* 0x0000000412001986 */ /* 0x0083e2000c101d04 */
[----:B------:R-:W-:Y:S05]  /*1410*/  @!P0 EXIT ;  /* 0x000000000000894d */ /* 0x000fea0003800000 */
[----:B------:R-:W2:Y:S01]  /*1420*/  LDS.128 R20, [R20+0x1000] ;  /* 0x0010000014147984 */ /* 0x000ea20000000c00 */
[----:B-1----:R-:W-:-:S04]  /*1430*/  IMAD R2, R0, 0x200, R65 ;  /* 0x0000020000027824 */ /* 0x002fc800078e0241 */
[----:B------:R-:W-:-:S05]  /*1440*/  IMAD.WIDE R2, R2, R27, c[0x0][0x170] ;  /* 0x00005c0002027625 */ /* 0x000fca00078e021b */
[----:B--2---:R-:W-:Y:S01]  /*1450*/  STG.E.128 [R2.64], R20 ;  /* 0x0000001402007986 */ /* 0x004fe2000c101d04 */
[----:B------:R-:W-:Y:S05]  /*1460*/  EXIT ;  /* 0x000000000000794d */ /* 0x000fea0003800000 */
.L_x_1:
[----:B------:R-:W-:-:S00]  /*1470*/  BRA `(.L_x_1) ;  /* 0xfffffff000007947 */ /* 0x000fc0000383ffff */
[----:B------:R-:W-:-:S00]  /*1480*/  NOP ;  /* 0x0000000000007918 */ /* 0x000fc00000000000 */
[----:B------:R-:W-:-:S00]  /*1490*/  NOP ;  /* 0x0000000000007918 */ /* 0x000fc00000000000 */
[----:B------:R-:W-:-:S00]  /*14a0*/  NOP ;  /* 0x0000000000007918 */ /* 0x000fc00000000000 */
[----:B------:R-:W-:-:S00]  /*14b0*/  NOP ;  /* 0x0000000000007918 */ /* 0x000fc00000000000 */
[----:B------:R-:W-:-:S00]  /*14c0*/  NOP ;  /* 0x0000000000007918 */ /* 0x000fc00000000000 */
[----:B------:R-:W-:-:S00]  /*14d0*/  NOP ;  /* 0x0000000000007918 */ /* 0x000fc00000000000 */
[----:B------:R-:W-:-:S00]  /*14e0*/  NOP ;  /* 0x0000000000007918 */ /* 0x000fc00000000000 */
[----:B------:R-:W-:-:S00]  /*14f0*/  NOP ;  /* 0x0000000000007918 */ /* 0x000fc00000000000 */
.L_x_2:


//--------------------- .nv.shared.triton_bmm     --------------------------
	.section	.nv.shared.triton_bmm,"aw",@nobits
	.sectionflags	@""
	.align	16
